//
// Generated by NVIDIA NVVM Compiler
//
// Compiler Build ID: CL-36424714
// Cuda compilation tools, release 13.0, V13.0.88
// Based on NVVM 20.0.0
//

.version 9.0
.target sm_100
.address_size 64

	// .globl	_Z13dotProdKernelPfPKfS1_i

.visible .entry _Z13dotProdKernelPfPKfS1_i(
	.param .u64 .ptr .align 1 _Z13dotProdKernelPfPKfS1_i_param_0,
	.param .u64 .ptr .align 1 _Z13dotProdKernelPfPKfS1_i_param_1,
	.param .u64 .ptr .align 1 _Z13dotProdKernelPfPKfS1_i_param_2,
	.param .u32 _Z13dotProdKernelPfPKfS1_i_param_3
)
{
	.reg .pred 	%p<6>;
	.reg .b32 	%r<33>;
	.reg .b32 	%f<23>;
	.reg .b64 	%rd<17>;

	ld.param.u64 	%rd6, [_Z13dotProdKernelPfPKfS1_i_param_0];
	ld.param.u64 	%rd7, [_Z13dotProdKernelPfPKfS1_i_param_1];
	ld.param.u64 	%rd8, [_Z13dotProdKernelPfPKfS1_i_param_2];
	ld.param.u32 	%r16, [_Z13dotProdKernelPfPKfS1_i_param_3];
	cvta.to.global.u64 	%rd1, %rd8;
	cvta.to.global.u64 	%rd2, %rd7;
	mov.u32 	%r17, %ctaid.x;
	mov.u32 	%r18, %ntid.x;
	mov.u32 	%r19, %tid.x;
	mad.lo.s32 	%r1, %r17, %r18, %r19;
	shr.s32 	%r20, %r16, 31;
	shr.u32 	%r21, %r20, 17;
	add.s32 	%r22, %r16, %r21;
	shr.s32 	%r23, %r22, 15;
	mad.lo.s32 	%r2, %r1, %r23, %r1;
	add.s32 	%r24, %r23, %r2;
	add.s32 	%r25, %r24, 1;
	min.s32 	%r3, %r16, %r25;
	setp.ge.s32 	%p1, %r2, %r3;
	@%p1 bra 	$L__BB0_7;
	cvta.to.global.u64 	%rd9, %rd6;
	mul.wide.s32 	%rd10, %r1, 4;
	add.s64 	%rd3, %rd9, %rd10;
	ld.global.f32 	%f21, [%rd3];
	sub.s32 	%r26, %r3, %r2;
	and.b32  	%r4, %r26, 3;
	setp.eq.s32 	%p2, %r4, 0;
	mov.u32 	%r30, %r2;
	@%p2 bra 	$L__BB0_4;
	neg.s32 	%r28, %r4;
	mov.u32 	%r30, %r2;
$L__BB0_3:
	.pragma "nounroll";
	mul.wide.s32 	%rd11, %r30, 4;
	add.s64 	%rd12, %rd1, %rd11;
	add.s64 	%rd13, %rd2, %rd11;
	ld.global.f32 	%f7, [%rd13];
	ld.global.f32 	%f8, [%rd12];
	fma.rn.f32 	%f21, %f7, %f8, %f21;
	st.global.f32 	[%rd3], %f21;
	add.s32 	%r30, %r30, 1;
	add.s32 	%r28, %r28, 1;
	setp.ne.s32 	%p3, %r28, 0;
	@%p3 bra 	$L__BB0_3;
$L__BB0_4:
	sub.s32 	%r27, %r2, %r3;
	setp.gt.u32 	%p4, %r27, -4;
	@%p4 bra 	$L__BB0_7;
	sub.s32 	%r31, %r30, %r3;
	add.s64 	%rd4, %rd2, 8;
	add.s64 	%rd5, %rd1, 8;
$L__BB0_6:
	mul.wide.s32 	%rd14, %r30, 4;
	add.s64 	%rd15, %rd4, %rd14;
	add.s64 	%rd16, %rd5, %rd14;
	ld.global.f32 	%f9, [%rd15+-8];
	ld.global.f32 	%f10, [%rd16+-8];
	fma.rn.f32 	%f11, %f9, %f10, %f21;
	st.global.f32 	[%rd3], %f11;
	ld.global.f32 	%f12, [%rd15+-4];
	ld.global.f32 	%f13, [%rd16+-4];
	fma.rn.f32 	%f14, %f12, %f13, %f11;
	st.global.f32 	[%rd3], %f14;
	ld.global.f32 	%f15, [%rd15];
	ld.global.f32 	%f16, [%rd16];
	fma.rn.f32 	%f17, %f15, %f16, %f14;
	st.global.f32 	[%rd3], %f17;
	ld.global.f32 	%f18, [%rd15+4];
	ld.global.f32 	%f19, [%rd16+4];
	fma.rn.f32 	%f21, %f18, %f19, %f17;
	st.global.f32 	[%rd3], %f21;
	add.s32 	%r30, %r30, 4;
	add.s32 	%r31, %r31, 4;
	setp.ne.s32 	%p5, %r31, 0;
	@%p5 bra 	$L__BB0_6;
$L__BB0_7:
	ret;

}


// ===== COMPILED SASS (sm_100) =====

	.target	sm_100

	.elftype	@"ET_EXEC"


//--------------------- .note.nv.tkinfo           --------------------------
	.section	.note.nv.tkinfo,"",@"SHT_NOTE"
	.sectionflags	@"SHF_NOTE_NV_TKINFO"
	.tkinfo
        /*0018*/ 	.word	0x00000002
        /*0030*/ 	.string	""
        /*0030*/ 	.string	"ptxas"
        /*0030*/ 	.string	"Cuda compilation tools, release 13.0, V13.0.88"
        /*0030*/ 	.string	"Build cuda_13.0.r13.0/compiler.36424714_0"
        /*0030*/ 	.string	"-arch sm_100 -m 64 "



//--------------------- .note.nv.cuinfo           --------------------------
	.section	.note.nv.cuinfo,"",@"SHT_NOTE"
	.sectionflags	@"SHF_NOTE_NV_CUINFO"
        /*0018*/ 	.short	0x0002
        /*001a*/ 	.short	0x0064
        /*001c*/ 	.short	0x0082
	.zero		2


//--------------------- .nv.info                  --------------------------
	.section	.nv.info,"",@"SHT_CUDA_INFO"
	.align	4


	//----- nvinfo : EIATTR_REGCOUNT
	.align		4
        /*0000*/ 	.byte	0x04, 0x2f
        /*0002*/ 	.short	(.L_1 - .L_0)
	.align		4
.L_0:
        /*0004*/ 	.word	index@(_Z13dotProdKernelPfPKfS1_i)
        /*0008*/ 	.word	0x00000012


	//----- nvinfo : EIATTR_FRAME_SIZE
	.align		4
.L_1:
        /*000c*/ 	.byte	0x04, 0x11
        /*000e*/ 	.short	(.L_3 - .L_2)
	.align		4
.L_2:
        /*0010*/ 	.word	index@(_Z13dotProdKernelPfPKfS1_i)
        /*0014*/ 	.word	0x00000000


	//----- nvinfo : EIATTR_MIN_STACK_SIZE
	.align		4
.L_3:
        /*0018*/ 	.byte	0x04, 0x12
        /*001a*/ 	.short	(.L_5 - .L_4)
	.align		4
.L_4:
        /*001c*/ 	.word	index@(_Z13dotProdKernelPfPKfS1_i)
        /*0020*/ 	.word	0x00000000
.L_5:


//--------------------- .nv.compat                --------------------------
	.section	.nv.compat,"",@"SHT_CUDA_COMPAT_INFO"
	.align	4
        /*0000*/ 	.byte	0x02, 0x09, 0x00, 0x00, 0x02, 0x02, 0x01, 0x00, 0x02, 0x05, 0x05, 0x00, 0x03, 0x07, 0x01, 0x01
        /*0010*/ 	.byte	0x02, 0x03, 0x00, 0x00, 0x02, 0x06, 0x01, 0x00, 0x04, 0x0b, 0x08, 0x00, 0x09, 0x00, 0x00, 0x00
        /*0020*/ 	.byte	0x00, 0x00, 0x00, 0x00


//--------------------- .nv.info._Z13dotProdKernelPfPKfS1_i --------------------------
	.section	.nv.info._Z13dotProdKernelPfPKfS1_i,"",@"SHT_CUDA_INFO"
	.sectionflags	@""
	.align	4


	//----- nvinfo : EIATTR_CUDA_API_VERSION
	.align		4
        /*0000*/ 	.byte	0x04, 0x37
        /*0002*/ 	.short	(.L_7 - .L_6)
.L_6:
        /*0004*/ 	.word	0x00000082


	//----- nvinfo : EIATTR_KPARAM_INFO
	.align		4
.L_7:
        /*0008*/ 	.byte	0x04, 0x17
        /*000a*/ 	.short	(.L_9 - .L_8)
.L_8:
        /*000c*/ 	.word	0x00000000
        /*0010*/ 	.short	0x0003
        /*0012*/ 	.short	0x0018
        /*0014*/ 	.byte	0x00, 0xf0, 0x11, 0x00


	//----- nvinfo : EIATTR_KPARAM_INFO
	.align		4
.L_9:
        /*0018*/ 	.byte	0x04, 0x17
        /*001a*/ 	.short	(.L_11 - .L_10)
.L_10:
        /*001c*/ 	.word	0x00000000
        /*0020*/ 	.short	0x0002
        /*0022*/ 	.short	0x0010
        /*0024*/ 	.byte	0x00, 0xf5, 0x21, 0x00


	//----- nvinfo : EIATTR_KPARAM_INFO
	.align		4
.L_11:
        /*0028*/ 	.byte	0x04, 0x17
        /*002a*/ 	.short	(.L_13 - .L_12)
.L_12:
        /*002c*/ 	.word	0x00000000
        /*0030*/ 	.short	0x0001
        /*0032*/ 	.short	0x0008
        /*0034*/ 	.byte	0x00, 0xf5, 0x21, 0x00


	//----- nvinfo : EIATTR_KPARAM_INFO
	.align		4
.L_13:
        /*0038*/ 	.byte	0x04, 0x17
        /*003a*/ 	.short	(.L_15 - .L_14)
.L_14:
        /*003c*/ 	.word	0x00000000
        /*0040*/ 	.short	0x0000
        /*0042*/ 	.short	0x0000
        /*0044*/ 	.byte	0x00, 0xf5, 0x21, 0x00


	//----- nvinfo : EIATTR_SPARSE_MMA_MASK
	.align		4
.L_15:
        /*0048*/ 	.byte	0x03, 0x50
        /*004a*/ 	.short	0x0000


	//----- nvinfo : EIATTR_MAXREG_COUNT
	.align		4
        /*004c*/ 	.byte	0x03, 0x1b
        /*004e*/ 	.short	0x00ff


	//----- nvinfo : EIATTR_MERCURY_ISA_VERSION
	.align		4
        /*0050*/ 	.byte	0x03, 0x5f
        /*0052*/ 	.short	0x0101


	//----- nvinfo : EIATTR_VRC_CTA_INIT_COUNT
	.align		4
        /*0054*/ 	.byte	0x02, 0x4a
	.zero		1
	.zero		1


	//----- nvinfo : EIATTR_EXIT_INSTR_OFFSETS
	.align		4
        /*0058*/ 	.byte	0x04, 0x1c
        /*005a*/ 	.short	(.L_17 - .L_16)


	//   ....[0]....
.L_16:
        /*005c*/ 	.word	0x000000d0


	//   ....[1]....
        /*0060*/ 	.word	0x00000280


	//   ....[2]....
        /*0064*/ 	.word	0x000004a0


	//----- nvinfo : EIATTR_CRS_STACK_SIZE
	.align		4
.L_17:
        /*0068*/ 	.byte	0x04, 0x1e
        /*006a*/ 	.short	(.L_19 - .L_18)
.L_18:
        /*006c*/ 	.word	0x00000000


	//----- nvinfo : EIATTR_CBANK_PARAM_SIZE
	.align		4
.L_19:
        /*0070*/ 	.byte	0x03, 0x19
        /*0072*/ 	.short	0x001c


	//----- nvinfo : EIATTR_PARAM_CBANK
	.align		4
        /*0074*/ 	.byte	0x04, 0x0a
        /*0076*/ 	.short	(.L_21 - .L_20)
	.align		4
.L_20:
        /*0078*/ 	.word	index@(.nv.constant0._Z13dotProdKernelPfPKfS1_i)
        /*007c*/ 	.short	0x0380
        /*007e*/ 	.short	0x001c


	//----- nvinfo : EIATTR_SW_WAR
	.align		4
.L_21:
        /*0080*/ 	.byte	0x04, 0x36
        /*0082*/ 	.short	(.L_23 - .L_22)
.L_22:
        /*0084*/ 	.word	0x00000008
.L_23:


//--------------------- .nv.callgraph             --------------------------
	.section	.nv.callgraph,"",@"SHT_CUDA_CALLGRAPH"
	.align	4
	.sectionentsize	8
	.align		4
        /*0000*/ 	.word	0x00000000
	.align		4
        /*0004*/ 	.word	0xffffffff
	.align		4
        /*0008*/ 	.word	0x00000000
	.align		4
        /*000c*/ 	.word	0xfffffffe
	.align		4
        /*0010*/ 	.word	0x00000000
	.align		4
        /*0014*/ 	.word	0xfffffffd
	.align		4
        /*0018*/ 	.word	0x00000000
	.align		4
        /*001c*/ 	.word	0xfffffffc


//--------------------- .text._Z13dotProdKernelPfPKfS1_i --------------------------
	.section	.text._Z13dotProdKernelPfPKfS1_i,"ax",@progbits
	.align	128
        .global         _Z13dotProdKernelPfPKfS1_i
        .type           _Z13dotProdKernelPfPKfS1_i,@function
        .size           _Z13dotProdKernelPfPKfS1_i,(.L_x_5 - _Z13dotProdKernelPfPKfS1_i)
        .other          _Z13dotProdKernelPfPKfS1_i,@"STO_CUDA_ENTRY STV_DEFAULT"
_Z13dotProdKernelPfPKfS1_i:
.text._Z13dotProdKernelPfPKfS1_i:
[----:B------:R-:W-:Y:S08]  /*0000*/  LDC R1, c[0x0][0x37c] ;  /* 0x0000df00ff017b82 */ /* 0x000ff00000000800 */
[----:B------:R-:W0:Y:S01]  /*0010*/  LDC R3, c[0x0][0x398] ;  /* 0x0000e600ff037b82 */ /* 0x000e220000000800 */
[----:B------:R-:W1:Y:S07]  /*0020*/  S2R R2, SR_TID.X ;  /* 0x0000000000027919 */ /* 0x000e6e0000002100 */
[----:B------:R-:W1:Y:S08]  /*0030*/  S2UR UR4, SR_CTAID.X ;  /* 0x00000000000479c3 */ /* 0x000e700000002500 */
[----:B------:R-:W1:Y:S01]  /*0040*/  LDC R5, c[0x0][0x360] ;  /* 0x0000d800ff057b82 */ /* 0x000e620000000800 */
[----:B0-----:R-:W-:-:S04]  /*0050*/  SHF.R.S32.HI R0, RZ, 0x1f, R3 ;  /* 0x0000001fff007819 */ /* 0x001fc80000011403 */
[----:B------:R-:W-:-:S04]  /*0060*/  LEA.HI R0, R0, R3, RZ, 0xf ;  /* 0x0000000300007211 */ /* 0x000fc800078f78ff */
[----:B------:R-:W-:Y:S01]  /*0070*/  SHF.R.S32.HI R0, RZ, 0xf, R0 ;  /* 0x0000000fff007819 */ /* 0x000fe20000011400 */
[----:B-1----:R-:W-:-:S04]  /*0080*/  IMAD R5, R5, UR4, R2 ;  /* 0x0000000405057c24 */ /* 0x002fc8000f8e0202 */
[----:B------:R-:W-:-:S05]  /*0090*/  IMAD R7, R5, R0, R5 ;  /* 0x0000000005077224 */ /* 0x000fca00078e0205 */
[----:B------:R-:W-:-:S04]  /*00a0*/  IADD3 R0, PT, PT, R0, 0x1, R7 ;  /* 0x0000000100007810 */ /* 0x000fc80007ffe007 */
[----:B------:R-:W-:-:S04]  /*00b0*/  VIMNMX R4, PT, PT, R0, R3, PT ;  /* 0x0000000300047248 */ /* 0x000fc80003fe0100 */
[----:B------:R-:W-:-:S13]  /*00c0*/  ISETP.GE.AND P0, PT, R7, R4, PT ;  /* 0x000000040700720c */ /* 0x000fda0003f06270 */
[----:B------:R-:W-:Y:S05]  /*00d0*/  @P0 EXIT ;  /* 0x000000000000094d */ /* 0x000fea0003800000 */
[----:B------:R-:W0:Y:S01]  /*00e0*/  LDC.64 R2, c[0x0][0x380] ;  /* 0x0000e000ff027b82 */ /* 0x000e220000000a00 */
[----:B------:R-:W1:Y:S01]  /*00f0*/  LDCU.64 UR8, c[0x0][0x358] ;  /* 0x00006b00ff0877ac */ /* 0x000e620008000a00 */
[----:B0-----:R-:W-:-:S05]  /*0100*/  IMAD.WIDE R2, R5, 0x4, R2 ;  /* 0x0000000405027825 */ /* 0x001fca00078e0202 */
[----:B-1----:R0:W5:Y:S01]  /*0110*/  LDG.E R5, desc[UR8][R2.64] ;  /* 0x0000000802057981 */ /* 0x002162000c1e1900 */
[C---:B------:R-:W-:Y:S01]  /*0120*/  IADD3 R0, PT, PT, -R7.reuse, R4, RZ ;  /* 0x0000000407007210 */ /* 0x040fe20007ffe1ff */
[----:B------:R-:W-:Y:S01]  /*0130*/  IMAD.IADD R8, R7, 0x1, -R4 ;  /* 0x0000000107087824 */ /* 0x000fe200078e0a04 */
[----:B------:R-:W-:Y:S02]  /*0140*/  BSSY.RECONVERGENT B0, `(.L_x_0) ;  /* 0x0000013000007945 */ /* 0x000fe40003800200 */
[----:B------:R-:W-:Y:S02]  /*0150*/  LOP3.LUT P1, R6, R0, 0x3, RZ, 0xc0, !PT ;  /* 0x0000000300067812 */ /* 0x000fe4000782c0ff */
[----:B------:R-:W-:Y:S02]  /*0160*/  ISETP.GT.U32.AND P0, PT, R8, -0x4, PT ;  /* 0xfffffffc0800780c */ /* 0x000fe40003f04070 */
[----:B------:R-:W-:-:S09]  /*0170*/  MOV R0, R7 ;  /* 0x0000000700007202 */ /* 0x000fd20000000f00 */
[----:B0-----:R-:W-:Y:S05]  /*0180*/  @!P1 BRA `(.L_x_1) ;  /* 0x0000000000389947 */ /* 0x001fea0003800000 */
[----:B------:R-:W0:Y:S01]  /*0190*/  LDC.64 R10, c[0x0][0x390] ;  /* 0x0000e400ff0a7b82 */ /* 0x000e220000000a00 */
[----:B------:R-:W-:Y:S01]  /*01a0*/  IMAD.MOV R14, RZ, RZ, -R6 ;  /* 0x000000ffff0e7224 */ /* 0x000fe200078e0a06 */
[----:B------:R-:W-:-:S06]  /*01b0*/  MOV R0, R7 ;  /* 0x0000000700007202 */ /* 0x000fcc0000000f00 */
[----:B------:R-:W1:Y:S02]  /*01c0*/  LDC.64 R12, c[0x0][0x388] ;  /* 0x0000e200ff0c7b82 */ /* 0x000e640000000a00 */
.L_x_2:
[----:B0-----:R-:W-:-:S04]  /*01d0*/  IMAD.WIDE R6, R0, 0x4, R10 ;  /* 0x0000000400067825 */ /* 0x001fc800078e020a */
[----:B-1----:R-:W-:Y:S02]  /*01e0*/  IMAD.WIDE R8, R0, 0x4, R12 ;  /* 0x0000000400087825 */ /* 0x002fe400078e020c */
[----:B--2---:R-:W2:Y:S04]  /*01f0*/  LDG.E R6, desc[UR8][R6.64] ;  /* 0x0000000806067981 */ /* 0x004ea8000c1e1900 */
[----:B------:R-:W2:Y:S01]  /*0200*/  LDG.E R8, desc[UR8][R8.64] ;  /* 0x0000000808087981 */ /* 0x000ea2000c1e1900 */
[----:B------:R-:W-:Y:S01]  /*0210*/  VIADD R14, R14, 0x1 ;  /* 0x000000010e0e7836 */ /* 0x000fe20000000000 */
[----:B------:R-:W-:-:S04]  /*0220*/  IADD3 R0, PT, PT, R0, 0x1, RZ ;  /* 0x0000000100007810 */ /* 0x000fc80007ffe0ff */
[----:B------:R-:W-:Y:S01]  /*0230*/  ISETP.NE.AND P1, PT, R14, RZ, PT ;  /* 0x000000ff0e00720c */ /* 0x000fe20003f25270 */
[----:B--2--5:R-:W-:-:S05]  /*0240*/  FFMA R5, R8, R6, R5 ;  /* 0x0000000608057223 */ /* 0x024fca0000000005 */
[----:B------:R2:W-:Y:S07]  /*0250*/  STG.E desc[UR8][R2.64], R5 ;  /* 0x0000000502007986 */ /* 0x0005ee000c101908 */
[----:B------:R-:W-:Y:S05]  /*0260*/  @P1 BRA `(.L_x_2) ;  /* 0xfffffffc00d81947 */ /* 0x000fea000383ffff */
.L_x_1:
[----:B------:R-:W-:Y:S05]  /*0270*/  BSYNC.RECONVERGENT B0 ;  /* 0x0000000000007941 */ /* 0x000fea0003800200 */
.L_x_0:
[----:B------:R-:W-:Y:S05]  /*0280*/  @P0 EXIT ;  /* 0x000000000000094d */ /* 0x000fea0003800000 */
[----:B------:R-:W0:Y:S01]  /*0290*/  LDCU.64 UR6, c[0x0][0x388] ;  /* 0x00007100ff0677ac */ /* 0x000e220008000a00 */
[----:B------:R-:W-:Y:S01]  /*02a0*/  IMAD.IADD R4, R0, 0x1, -R4 ;  /* 0x0000000100047824 */ /* 0x000fe200078e0a04 */
[----:B------:R-:W1:Y:S01]  /*02b0*/  LDCU.64 UR4, c[0x0][0x390] ;  /* 0x00007200ff0477ac */ /* 0x000e620008000a00 */
[----:B0-----:R-:W-:Y:S02]  /*02c0*/  UIADD3 UR6, UP0, UPT, UR6, 0x8, URZ ;  /* 0x0000000806067890 */ /* 0x001fe4000ff1e0ff */
[----:B-1----:R-:W-:Y:S02]  /*02d0*/  UIADD3 UR4, UP1, UPT, UR4, 0x8, URZ ;  /* 0x0000000804047890 */ /* 0x002fe4000ff3e0ff */
[----:B------:R-:W-:Y:S02]  /*02e0*/  UIADD3.X UR7, UPT, UPT, URZ, UR7, URZ, UP0, !UPT ;  /* 0x00000007ff077290 */ /* 0x000fe400087fe4ff */
[----:B------:R-:W-:-:S12]  /*02f0*/  UIADD3.X UR5, UPT, UPT, URZ, UR5, URZ, UP1, !UPT ;  /* 0x00000005ff057290 */ /* 0x000fd80008ffe4ff */
.L_x_3:
[----:B------:R-:W-:Y:S01]  /*0300*/  MOV R6, UR6 ;  /* 0x0000000600067c02 */ /* 0x000fe20008000f00 */
[----:B------:R-:W-:Y:S01]  /*0310*/  IMAD.U32 R7, RZ, RZ, UR7 ;  /* 0x00000007ff077e24 */ /* 0x000fe2000f8e00ff */
[----:B------:R-:W-:Y:S01]  /*0320*/  MOV R8, UR4 ;  /* 0x0000000400087c02 */ /* 0x000fe20008000f00 */
[----:B------:R-:W-:Y:S02]  /*0330*/  IMAD.U32 R9, RZ, RZ, UR5 ;  /* 0x00000005ff097e24 */ /* 0x000fe4000f8e00ff */
[----:B------:R-:W-:-:S04]  /*0340*/  IMAD.WIDE R6, R0, 0x4, R6 ;  /* 0x0000000400067825 */ /* 0x000fc800078e0206 */
[----:B------:R-:W-:Y:S01]  /*0350*/  IMAD.WIDE R8, R0, 0x4, R8 ;  /* 0x0000000400087825 */ /* 0x000fe200078e0208 */
[----:B------:R-:W3:Y:S04]  /*0360*/  LDG.E R10, desc[UR8][R6.64+-0x8] ;  /* 0xfffff808060a7981 */ /* 0x000ee8000c1e1900 */
[----:B0-----:R-:W3:Y:S02]  /*0370*/  LDG.E R11, desc[UR8][R8.64+-0x8] ;  /* 0xfffff808080b7981 */ /* 0x001ee4000c1e1900 */
[----:B---3-5:R-:W-:-:S05]  /*0380*/  FFMA R11, R10, R11, R5 ;  /* 0x0000000b0a0b7223 */ /* 0x028fca0000000005 */
[----:B------:R0:W-:Y:S04]  /*0390*/  STG.E desc[UR8][R2.64], R11 ;  /* 0x0000000b02007986 */ /* 0x0001e8000c101908 */
[----:B------:R-:W3:Y:S04]  /*03a0*/  LDG.E R10, desc[UR8][R6.64+-0x4] ;  /* 0xfffffc08060a7981 */ /* 0x000ee8000c1e1900 */
[----:B--2---:R-:W3:Y:S02]  /*03b0*/  LDG.E R5, desc[UR8][R8.64+-0x4] ;  /* 0xfffffc0808057981 */ /* 0x004ee4000c1e1900 */
[----:B---3--:R-:W-:-:S05]  /*03c0*/  FFMA R13, R10, R5, R11 ;  /* 0x000000050a0d7223 */ /* 0x008fca000000000b */
[----:B------:R0:W-:Y:S04]  /*03d0*/  STG.E desc[UR8][R2.64], R13 ;  /* 0x0000000d02007986 */ /* 0x0001e8000c101908 */
[----:B------:R-:W2:Y:S04]  /*03e0*/  LDG.E R10, desc[UR8][R6.64] ;  /* 0x00000008060a7981 */ /* 0x000ea8000c1e1900 */
[----:B------:R-:W2:Y:S02]  /*03f0*/  LDG.E R5, desc[UR8][R8.64] ;  /* 0x0000000808057981 */ /* 0x000ea4000c1e1900 */
[----:B--2---:R-:W-:-:S05]  /*0400*/  FFMA R15, R10, R5, R13 ;  /* 0x000000050a0f7223 */ /* 0x004fca000000000d */
[----:B------:R0:W-:Y:S04]  /*0410*/  STG.E desc[UR8][R2.64], R15 ;  /* 0x0000000f02007986 */ /* 0x0001e8000c101908 */
[----:B------:R-:W2:Y:S04]  /*0420*/  LDG.E R10, desc[UR8][R6.64+0x4] ;  /* 0x00000408060a7981 */ /* 0x000ea8000c1e1900 */
[----:B------:R-:W2:Y:S01]  /*0430*/  LDG.E R5, desc[UR8][R8.64+0x4] ;  /* 0x0000040808057981 */ /* 0x000ea2000c1e1900 */
[----:B------:R-:W-:Y:S02]  /*0440*/  IADD3 R4, PT, PT, R4, 0x4, RZ ;  /* 0x0000000404047810 */ /* 0x000fe40007ffe0ff */
[----:B------:R-:W-:-:S02]  /*0450*/  IADD3 R0, PT, PT, R0, 0x4, RZ ;  /* 0x0000000400007810 */ /* 0x000fc40007ffe0ff */
[----:B------:R-:W-:Y:S01]  /*0460*/  ISETP.NE.AND P0, PT, R4, RZ, PT ;  /* 0x000000ff0400720c */ /* 0x000fe20003f05270 */
[----:B--2---:R-:W-:-:S05]  /*0470*/  FFMA R5, R10, R5, R15 ;  /* 0x000000050a057223 */ /* 0x004fca000000000f */
[----:B------:R0:W-:Y:S07]  /*0480*/  STG.E desc[UR8][R2.64], R5 ;  /* 0x0000000502007986 */ /* 0x0001ee000c101908 */
[----:B------:R-:W-:Y:S05]  /*0490*/  @P0 BRA `(.L_x_3) ;  /* 0xfffffffc00980947 */ /* 0x000fea000383ffff */
[----:B------:R-:W-:Y:S05]  /*04a0*/  EXIT ;  /* 0x000000000000794d */ /* 0x000fea0003800000 */
.L_x_4:
[----:B------:R-:W-:-:S00]  /*04b0*/  BRA `(.L_x_4) ;  /* 0xfffffffc00fc7947 */ /* 0x000fc0000383ffff */
[----:B------:R-:W-:-:S00]  /*04c0*/  NOP ;  /* 0x0000000000007918 */ /* 0x000fc00000000000 */
        /* <DEDUP_REMOVED lines=11> */
.L_x_5:


//--------------------- .nv.shared.reserved.0     --------------------------
	.section	.nv.shared.reserved.0,"aw",@nobits
	.weak		__nv_reservedSMEM_offset_0_alias
	.size		__nv_reservedSMEM_offset_0_alias, 0, 64
	.other		__nv_reservedSMEM_offset_0_alias,@"STO_CUDA_RESERVED_SHARED STV_DEFAULT"
__nv_reservedSMEM_offset_0_alias:
	.zero		0
	.zero		64


//--------------------- .nv.constant0._Z13dotProdKernelPfPKfS1_i --------------------------
	.section	.nv.constant0._Z13dotProdKernelPfPKfS1_i,"a",@progbits
	.sectionflags	@""
	.align	4
.nv.constant0._Z13dotProdKernelPfPKfS1_i:
	.zero		924


//--------------------- SYMBOLS --------------------------

	.type		.nv.reservedSmem.offset0,@object
	.size		.nv.reservedSmem.offset0,0x4
